	.headerflags	@"EF_CUDA_TEXMODE_UNIFIED EF_CUDA_64BIT_ADDRESS EF_CUDA_ACCELERATORS EF_CUDA_SM90 EF_CUDA_VIRTUAL_SM(EF_CUDA_SM90)"
	.elftype	@"ET_EXEC"


//--------------------- .nv.info                  --------------------------
	.section	.nv.info,"",@"SHT_CUDA_INFO"
	.align	4


	//----- nvinfo : EIATTR_REGCOUNT
	.align		4
        /*0000*/ 	.byte	0x04, 0x2f
        /*0002*/ 	.short	(.L_3 - .L_2)
	.align		4
.L_2:
        /*0004*/ 	.word	index@(triton_poi_fused__native_batch_norm_legit_no_training_add_relu_threshold_backward_12)
        /*0008*/ 	.word	0x00000012


	//----- nvinfo : EIATTR_MIN_STACK_SIZE
	.align		4
.L_3:
        /*000c*/ 	.byte	0x04, 0x12
        /*000e*/ 	.short	(.L_5 - .L_4)
	.align		4
.L_4:
        /*0010*/ 	.word	index@(triton_poi_fused__native_batch_norm_legit_no_training_add_relu_threshold_backward_12)
        /*0014*/ 	.word	0x00000000


	//----- nvinfo : EIATTR_FRAME_SIZE
	.align		4
.L_5:
        /*0018*/ 	.byte	0x04, 0x11
        /*001a*/ 	.short	(.L_7 - .L_6)
	.align		4
.L_6:
        /*001c*/ 	.word	index@(triton_poi_fused__native_batch_norm_legit_no_training_add_relu_threshold_backward_12)
        /*0020*/ 	.word	0x00000000


	//----- nvinfo : EIATTR_MIN_STACK_SIZE
	.align		4
.L_7:
        /*0024*/ 	.byte	0x04, 0x12
        /*0026*/ 	.short	(.L_9 - .L_8)
	.align		4
.L_8:
        /*0028*/ 	.word	index@(triton_poi_fused__native_batch_norm_legit_no_training_add_relu_threshold_backward_12)
        /*002c*/ 	.word	0x00000000
.L_9:


//--------------------- .nv.info.triton_poi_fused__native_batch_norm_legit_no_training_add_relu_threshold_backward_12 --------------------------
	.section	.nv.info.triton_poi_fused__native_batch_norm_legit_no_training_add_relu_threshold_backward_12,"",@"SHT_CUDA_INFO"
	.sectionflags	@""
	.align	4


	//----- nvinfo : EIATTR_CUDA_API_VERSION
	.align		4
        /*0000*/ 	.byte	0x04, 0x37
        /*0002*/ 	.short	(.L_11 - .L_10)
.L_10:
        /*0004*/ 	.word	0x0000007c


	//----- nvinfo : EIATTR_KPARAM_INFO
	.align		4
.L_11:
        /*0008*/ 	.byte	0x04, 0x17
        /*000a*/ 	.short	(.L_13 - .L_12)
.L_12:
        /*000c*/ 	.word	0x00000000
        /*0010*/ 	.short	0x0008
        /*0012*/ 	.short	0x0040
        /*0014*/ 	.byte	0x00, 0xf0, 0x11, 0x00


	//----- nvinfo : EIATTR_KPARAM_INFO
	.align		4
.L_13:
        /*0018*/ 	.byte	0x04, 0x17
        /*001a*/ 	.short	(.L_15 - .L_14)
.L_14:
        /*001c*/ 	.word	0x00000000
        /*0020*/ 	.short	0x0007
        /*0022*/ 	.short	0x0038
        /*0024*/ 	.byte	0x00, 0xf4, 0x21, 0x00


	//----- nvinfo : EIATTR_KPARAM_INFO
	.align		4
.L_15:
        /*0028*/ 	.byte	0x04, 0x17
        /*002a*/ 	.short	(.L_17 - .L_16)
.L_16:
        /*002c*/ 	.word	0x00000000
        /*0030*/ 	.short	0x0006
        /*0032*/ 	.short	0x0030
        /*0034*/ 	.byte	0x00, 0xf4, 0x21, 0x00


	//----- nvinfo : EIATTR_KPARAM_INFO
	.align		4
.L_17:
        /*0038*/ 	.byte	0x04, 0x17
        /*003a*/ 	.short	(.L_19 - .L_18)
.L_18:
        /*003c*/ 	.word	0x00000000
        /*0040*/ 	.short	0x0005
        /*0042*/ 	.short	0x0028
        /*0044*/ 	.byte	0x00, 0xf4, 0x21, 0x00


	//----- nvinfo : EIATTR_KPARAM_INFO
	.align		4
.L_19:
        /*0048*/ 	.byte	0x04, 0x17
        /*004a*/ 	.short	(.L_21 - .L_20)
.L_20:
        /*004c*/ 	.word	0x00000000
        /*0050*/ 	.short	0x0004
        /*0052*/ 	.short	0x0020
        /*0054*/ 	.byte	0x00, 0xf4, 0x21, 0x00


	//----- nvinfo : EIATTR_KPARAM_INFO
	.align		4
.L_21:
        /*0058*/ 	.byte	0x04, 0x17
        /*005a*/ 	.short	(.L_23 - .L_22)
.L_22:
        /*005c*/ 	.word	0x00000000
        /*0060*/ 	.short	0x0003
        /*0062*/ 	.short	0x0018
        /*0064*/ 	.byte	0x00, 0xf4, 0x21, 0x00


	//----- nvinfo : EIATTR_KPARAM_INFO
	.align		4
.L_23:
        /*0068*/ 	.byte	0x04, 0x17
        /*006a*/ 	.short	(.L_25 - .L_24)
.L_24:
        /*006c*/ 	.word	0x00000000
        /*0070*/ 	.short	0x0002
        /*0072*/ 	.short	0x0010
        /*0074*/ 	.byte	0x00, 0xf4, 0x21, 0x00


	//----- nvinfo : EIATTR_KPARAM_INFO
	.align		4
.L_25:
        /*0078*/ 	.byte	0x04, 0x17
        /*007a*/ 	.short	(.L_27 - .L_26)
.L_26:
        /*007c*/ 	.word	0x00000000
        /*0080*/ 	.short	0x0001
        /*0082*/ 	.short	0x0008
        /*0084*/ 	.byte	0x00, 0xf4, 0x21, 0x00


	//----- nvinfo : EIATTR_KPARAM_INFO
	.align		4
.L_27:
        /*0088*/ 	.byte	0x04, 0x17
        /*008a*/ 	.short	(.L_29 - .L_28)
.L_28:
        /*008c*/ 	.word	0x00000000
        /*0090*/ 	.short	0x0000
        /*0092*/ 	.short	0x0000
        /*0094*/ 	.byte	0x00, 0xf4, 0x21, 0x00


	//----- nvinfo : EIATTR_SPARSE_MMA_MASK
	.align		4
.L_29:
        /*0098*/ 	.byte	0x03, 0x50
        /*009a*/ 	.short	0x0000


	//----- nvinfo : EIATTR_MAXREG_COUNT
	.align		4
        /*009c*/ 	.byte	0x03, 0x1b
        /*009e*/ 	.short	0x00ff


	//----- nvinfo : EIATTR_EXIT_INSTR_OFFSETS
	.align		4
        /*00a0*/ 	.byte	0x04, 0x1c
        /*00a2*/ 	.short	(.L_31 - .L_30)


	//   ....[0]....
.L_30:
        /*00a4*/ 	.word	0x000003a0


	//----- nvinfo : EIATTR_REQNTID
	.align		4
.L_31:
        /*00a8*/ 	.byte	0x04, 0x10
        /*00aa*/ 	.short	(.L_33 - .L_32)
.L_32:
        /*00ac*/ 	.word	0x00000080
        /*00b0*/ 	.word	0x00000001
        /*00b4*/ 	.word	0x00000001


	//----- nvinfo : EIATTR_CBANK_PARAM_SIZE
	.align		4
.L_33:
        /*00b8*/ 	.byte	0x03, 0x19
        /*00ba*/ 	.short	0x0044


	//----- nvinfo : EIATTR_PARAM_CBANK
	.align		4
        /*00bc*/ 	.byte	0x04, 0x0a
        /*00be*/ 	.short	(.L_35 - .L_34)
	.align		4
.L_34:
        /*00c0*/ 	.word	index@(.nv.constant0.triton_poi_fused__native_batch_norm_legit_no_training_add_relu_threshold_backward_12)
        /*00c4*/ 	.short	0x0210
        /*00c6*/ 	.short	0x0044


	//----- nvinfo : EIATTR_SW_WAR
	.align		4
.L_35:
        /*00c8*/ 	.byte	0x04, 0x36
        /*00ca*/ 	.short	(.L_37 - .L_36)
.L_36:
        /*00cc*/ 	.word	0x00000008
.L_37:


//--------------------- .nv.callgraph             --------------------------
	.section	.nv.callgraph,"",@"SHT_CUDA_CALLGRAPH"
	.align	4
	.sectionentsize	8
	.align		4
        /*0000*/ 	.word	0x00000000
	.align		4
        /*0004*/ 	.word	0xffffffff
	.align		4
        /*0008*/ 	.word	0x00000000
	.align		4
        /*000c*/ 	.word	0xfffffffe
	.align		4
        /*0010*/ 	.word	0x00000000
	.align		4
        /*0014*/ 	.word	0xfffffffd
	.align		4
        /*0018*/ 	.word	0x00000000
	.align		4
        /*001c*/ 	.word	0xfffffffc


//--------------------- .nv.constant4             --------------------------
	.section	.nv.constant4,"a",@progbits
	.align	8
	.align		8
.nv.constant4:
        /*0000*/ 	.dword	_$_str
	.align		8
        /*0008*/ 	.dword	_$_str_$_2


//--------------------- .text.triton_poi_fused__native_batch_norm_legit_no_training_add_relu_threshold_backward_12 --------------------------
	.section	.text.triton_poi_fused__native_batch_norm_legit_no_training_add_relu_threshold_backward_12,"ax",@progbits
	.align	128
        .global         triton_poi_fused__native_batch_norm_legit_no_training_add_relu_threshold_backward_12
        .type           triton_poi_fused__native_batch_norm_legit_no_training_add_relu_threshold_backward_12,@function
        .size           triton_poi_fused__native_batch_norm_legit_no_training_add_relu_threshold_backward_12,(.L_x_1 - triton_poi_fused__native_batch_norm_legit_no_training_add_relu_threshold_backward_12)
        .other          triton_poi_fused__native_batch_norm_legit_no_training_add_relu_threshold_backward_12,@"STO_CUDA_ENTRY STV_DEFAULT"
triton_poi_fused__native_batch_norm_legit_no_training_add_relu_threshold_backward_12:
.text.triton_poi_fused__native_batch_norm_legit_no_training_add_relu_threshold_backward_12:
[----:B------:R-:W-:Y:S01]  /*0000*/  LDC R1, c[0x0][0x28] ;  /* 0x00000a00ff017b82 */ /* 0x000fe20000000800 */
[----:B------:R-:W1:Y:S07]  /*0010*/  S2R R0, SR_TID.X ;  /* 0x0000000000007919 */ /* 0x000e6e0000002100 */
[----:B------:R-:W2:Y:S01]  /*0020*/  LDC.64 R8, c[0x0][0x220] ;  /* 0x00008800ff087b82 */ /* 0x000ea20000000a00 */
[----:B------:R-:W-:Y:S01]  /*0030*/  ULDC.64 UR4, c[0x0][0x208] ;  /* 0x0000820000047ab9 */ /* 0x000fe20000000a00 */
[----:B------:R-:W-:Y:S01]  /*0040*/  ULDC.64 UR6, c[0x0][0x248] ;  /* 0x0000920000067ab9 */ /* 0x000fe20000000a00 */
[----:B------:R-:W3:Y:S05]  /*0050*/  S2R R3, SR_CTAID.X ;  /* 0x0000000000037919 */ /* 0x000eea0000002500 */
[----:B------:R-:W4:Y:S08]  /*0060*/  LDC.64 R4, c[0x0][0x210] ;  /* 0x00008400ff047b82 */ /* 0x000f300000000a00 */
[----:B------:R-:W5:Y:S08]  /*0070*/  LDC.64 R6, c[0x0][0x218] ;  /* 0x00008600ff067b82 */ /* 0x000f700000000a00 */
[----:B------:R-:W4:Y:S01]  /*0080*/  LDC.64 R10, c[0x0][0x228] ;  /* 0x00008a00ff0a7b82 */ /* 0x000f220000000a00 */
[----:B-1----:R-:W-:-:S07]  /*0090*/  LOP3.LUT R0, R0, 0x7f, RZ, 0xc0, !PT ;  /* 0x0000007f00007812 */ /* 0x002fce00078ec0ff */
[----:B------:R-:W1:Y:S01]  /*00a0*/  LDC.64 R12, c[0x0][0x230] ;  /* 0x00008c00ff0c7b82 */ /* 0x000e620000000a00 */
[----:B---3--:R-:W-:Y:S01]  /*00b0*/  SHF.R.S32.HI R2, RZ, 0x18, R3 ;  /* 0x00000018ff027819 */ /* 0x008fe20000011403 */
[----:B------:R-:W-:-:S03]  /*00c0*/  IMAD R0, R3, 0x80, R0 ;  /* 0x0000008003007824 */ /* 0x000fc600078e0200 */
[----:B------:R-:W-:-:S04]  /*00d0*/  SGXT R3, R2, 0x1 ;  /* 0x000000010203781a */ /* 0x000fc80000000200 */
[----:B------:R-:W-:-:S04]  /*00e0*/  LEA.HI R3, R3, R0, RZ, 0x2 ;  /* 0x0000000003037211 */ /* 0x000fc800078f10ff */
[--C-:B------:R-:W-:Y:S02]  /*00f0*/  SHF.R.S32.HI R2, RZ, 0x2, R3.reuse ;  /* 0x00000002ff027819 */ /* 0x100fe40000011403 */
[----:B------:R-:W-:-:S04]  /*0100*/  SHF.R.S32.HI R3, RZ, 0x1f, R3 ;  /* 0x0000001fff037819 */ /* 0x000fc80000011403 */
[----:B------:R-:W-:-:S04]  /*0110*/  LEA.HI R3, R3, R2, RZ, 0x9 ;  /* 0x0000000203037211 */ /* 0x000fc800078f48ff */
[----:B------:R-:W-:-:S04]  /*0120*/  LOP3.LUT R3, R3, 0xfffffe00, RZ, 0xc0, !PT ;  /* 0xfffffe0003037812 */ /* 0x000fc800078ec0ff */
[----:B------:R-:W-:Y:S02]  /*0130*/  IADD3 R15, R2, -R3, RZ ;  /* 0x80000003020f7210 */ /* 0x000fe40007ffe0ff */
[----:B------:R-:W3:Y:S03]  /*0140*/  LDC.64 R2, c[0x0][0x238] ;  /* 0x00008e00ff027b82 */ /* 0x000ee60000000a00 */
[----:B--2---:R-:W-:-:S05]  /*0150*/  IMAD.WIDE R8, R15, 0x4, R8 ;  /* 0x000000040f087825 */ /* 0x004fca00078e0208 */
[----:B------:R1:W2:Y:S01]  /*0160*/  LDG.E.EL R14, desc[UR4][R8.64] ;  /* 0x00000004080e7981 */ /* 0x0002a2000c2e1900 */
[----:B----4-:R-:W-:-:S04]  /*0170*/  IMAD.WIDE R4, R0, 0x4, R4 ;  /* 0x0000000400047825 */ /* 0x010fc800078e0204 */
[C---:B-----5:R-:W-:Y:S02]  /*0180*/  IMAD.WIDE R6, R15.reuse, 0x4, R6 ;  /* 0x000000040f067825 */ /* 0x060fe400078e0206 */
[----:B------:R-:W4:Y:S02]  /*0190*/  LDG.E R4, desc[UR4][R4.64] ;  /* 0x0000000404047981 */ /* 0x000f24000c1e1900 */
[C---:B0-----:R-:W-:Y:S02]  /*01a0*/  IMAD.WIDE R10, R15.reuse, 0x4, R10 ;  /* 0x000000040f0a7825 */ /* 0x041fe400078e020a */
[----:B------:R0:W4:Y:S02]  /*01b0*/  LDG.E.EL R7, desc[UR4][R6.64] ;  /* 0x0000000406077981 */ /* 0x000124000c2e1900 */
[----:B-1----:R-:W-:Y:S02]  /*01c0*/  IMAD.WIDE R8, R15, 0x4, R12 ;  /* 0x000000040f087825 */ /* 0x002fe400078e020c */
[----:B------:R-:W5:Y:S02]  /*01d0*/  LDG.E.EL R10, desc[UR4][R10.64] ;  /* 0x000000040a0a7981 */ /* 0x000f64000c2e1900 */
[----:B---3--:R-:W-:-:S02]  /*01e0*/  IMAD.WIDE R2, R0, 0x4, R2 ;  /* 0x0000000400027825 */ /* 0x008fc400078e0202 */
[----:B------:R-:W5:Y:S04]  /*01f0*/  LDG.E.EL R9, desc[UR4][R8.64] ;  /* 0x0000000408097981 */ /* 0x000f68000c2e1900 */
[----:B------:R1:W3:Y:S01]  /*0200*/  LDG.E R12, desc[UR4][R2.64] ;  /* 0x00000004020c7981 */ /* 0x0002e2000c1e1900 */
[----:B0-----:R-:W-:Y:S01]  /*0210*/  IMAD.MOV.U32 R6, RZ, RZ, 0x3e800000 ;  /* 0x3e800000ff067424 */ /* 0x001fe200078e00ff */
[----:B-1----:R-:W0:Y:S02]  /*0220*/  LDC.64 R2, c[0x0][0x240] ;  /* 0x00009000ff027b82 */ /* 0x002e240000000a00 */
[----:B0-----:R-:W-:-:S04]  /*0230*/  IMAD.WIDE R2, R0, 0x4, R2 ;  /* 0x0000000400027825 */ /* 0x001fc800078e0202 */
[----:B--2---:R-:W-:-:S04]  /*0240*/  FADD R14, R14, 9.9999997473787516356e-06 ;  /* 0x3727c5ac0e0e7421 */ /* 0x004fc80000000000 */
[----:B------:R-:W0:Y:S01]  /*0250*/  MUFU.SQRT R13, R14 ;  /* 0x0000000e000d7308 */ /* 0x000e220000002000 */
[----:B----4-:R-:W-:Y:S01]  /*0260*/  FADD R4, R4, -R7 ;  /* 0x8000000704047221 */ /* 0x010fe20000000000 */
[C---:B0-----:R-:W-:Y:S02]  /*0270*/  FSETP.GT.AND P0, PT, R13.reuse, 8.50705917302346158658e+37, PT ;  /* 0x7e8000000d00780b */ /* 0x041fe40003f04000 */
[----:B------:R-:W-:Y:S02]  /*0280*/  FSETP.GEU.AND P1, PT, R13, 1.175494350822287508e-38, PT ;  /* 0x008000000d00780b */ /* 0x000fe40003f2e000 */
[----:B------:R-:W-:-:S09]  /*0290*/  FSEL R6, R6, 1, P0 ;  /* 0x3f80000006067808 */ /* 0x000fd20000000000 */
[----:B------:R-:W-:Y:S02]  /*02a0*/  @P0 FMUL R13, R13, 0.25 ;  /* 0x3e8000000d0d0820 */ /* 0x000fe40000400000 */
[----:B------:R-:W-:Y:S02]  /*02b0*/  @!P1 FMUL R6, R6, 16777216 ;  /* 0x4b80000006069820 */ /* 0x000fe40000400000 */
[----:B------:R-:W-:-:S06]  /*02c0*/  @!P1 FMUL R13, R13, 16777216 ;  /* 0x4b8000000d0d9820 */ /* 0x000fcc0000400000 */
[----:B------:R-:W0:Y:S02]  /*02d0*/  MUFU.RCP R13, R13 ;  /* 0x0000000d000d7308 */ /* 0x000e240000001000 */
[----:B0-----:R-:W-:-:S04]  /*02e0*/  FMUL R5, R13, R6 ;  /* 0x000000060d057220 */ /* 0x001fc80000400000 */
[----:B------:R-:W-:-:S04]  /*02f0*/  FMUL R4, R4, R5 ;  /* 0x0000000504047220 */ /* 0x000fc80000400000 */
[----:B-----5:R-:W-:-:S04]  /*0300*/  FFMA R9, R10, R4, R9 ;  /* 0x000000040a097223 */ /* 0x020fc80000000009 */
[----:B---3--:R-:W-:Y:S01]  /*0310*/  FADD R4, R12, R9 ;  /* 0x000000090c047221 */ /* 0x008fe20000000000 */
[----:B------:R-:W-:-:S04]  /*0320*/  FSETP.GEU.AND P0, PT, R9, -R12, PT ;  /* 0x8000000c0900720b */ /* 0x000fc80003f0e000 */
[----:B------:R-:W-:Y:S02]  /*0330*/  FSEL R7, R4, RZ, P0 ;  /* 0x000000ff04077208 */ /* 0x000fe40000000000 */
[----:B------:R-:W-:Y:S02]  /*0340*/  IADD3 R4, P1, R0, UR6, RZ ;  /* 0x0000000600047c10 */ /* 0x000fe4000ff3e0ff */
[----:B------:R-:W-:Y:S01]  /*0350*/  FSETP.GTU.AND P0, PT, R7, RZ, PT ;  /* 0x000000ff0700720b */ /* 0x000fe20003f0c000 */
[----:B------:R-:W-:Y:S01]  /*0360*/  STG.E desc[UR4][R2.64], R7 ;  /* 0x0000000702007986 */ /* 0x000fe2000c101904 */
[----:B------:R-:W-:Y:S02]  /*0370*/  LEA.HI.X.SX32 R5, R0, UR7, 0x1, P1 ;  /* 0x0000000700057c11 */ /* 0x000fe400088f0eff */
[----:B------:R-:W-:-:S05]  /*0380*/  SEL R9, RZ, 0x1, P0 ;  /* 0x00000001ff097807 */ /* 0x000fca0000000000 */
[----:B------:R-:W-:Y:S01]  /*0390*/  STG.E.U8 desc[UR4][R4.64], R9 ;  /* 0x0000000904007986 */ /* 0x000fe2000c101104 */
[----:B------:R-:W-:Y:S05]  /*03a0*/  EXIT ;  /* 0x000000000000794d */ /* 0x000fea0003800000 */
.L_x_0:
[----:B------:R-:W-:-:S00]  /*03b0*/  BRA `(.L_x_0) ;  /* 0xfffffffc00fc7947 */ /* 0x000fc0000383ffff */
[----:B------:R-:W-:-:S00]  /*03c0*/  NOP ;  /* 0x0000000000007918 */ /* 0x000fc00000000000 */
        /* <DEDUP_REMOVED lines=11> */
.L_x_1:


//--------------------- .nv.global.init           --------------------------
	.section	.nv.global.init,"aw",@progbits
.nv.global.init:
	.type		_$_str,@object
	.size		_$_str,(_$_str_$_2 - _$_str)
_$_str:
        /*0000*/ 	.byte	0x5f, 0x5f, 0x43, 0x55, 0x44, 0x41, 0x5f, 0x46, 0x54, 0x5a, 0x00
	.type		_$_str_$_2,@object
	.size		_$_str_$_2,(.L_1 - _$_str_$_2)
_$_str_$_2:
        /*000b*/ 	.byte	0x5f, 0x5f, 0x43, 0x55, 0x44, 0x41, 0x5f, 0x50, 0x52, 0x45, 0x43, 0x5f, 0x53, 0x51, 0x52, 0x54
        /*001b*/ 	.byte	0x00
.L_1:


//--------------------- .nv.constant0.triton_poi_fused__native_batch_norm_legit_no_training_add_relu_threshold_backward_12 --------------------------
	.section	.nv.constant0.triton_poi_fused__native_batch_norm_legit_no_training_add_relu_threshold_backward_12,"a",@progbits
	.sectionflags	@""
	.align	4
.nv.constant0.triton_poi_fused__native_batch_norm_legit_no_training_add_relu_threshold_backward_12:
	.zero		596
